//
// Generated by NVIDIA NVVM Compiler
//
// Compiler Build ID: CL-36424714
// Cuda compilation tools, release 13.0, V13.0.88
// Based on NVVM 20.0.0
//

.version 9.0
.target sm_100
.address_size 64

	// .globl	_Z6selectPKdS0_PKiPPdS4_Pi

.visible .entry _Z6selectPKdS0_PKiPPdS4_Pi(
	.param .u64 .ptr .align 1 _Z6selectPKdS0_PKiPPdS4_Pi_param_0,
	.param .u64 .ptr .align 1 _Z6selectPKdS0_PKiPPdS4_Pi_param_1,
	.param .u64 .ptr .align 1 _Z6selectPKdS0_PKiPPdS4_Pi_param_2,
	.param .u64 .ptr .align 1 _Z6selectPKdS0_PKiPPdS4_Pi_param_3,
	.param .u64 .ptr .align 1 _Z6selectPKdS0_PKiPPdS4_Pi_param_4,
	.param .u64 .ptr .align 1 _Z6selectPKdS0_PKiPPdS4_Pi_param_5
)
{
	.reg .pred 	%p<4>;
	.reg .b32 	%r<14>;
	.reg .b64 	%rd<29>;
	.reg .b64 	%fd<10>;

	ld.param.u64 	%rd5, [_Z6selectPKdS0_PKiPPdS4_Pi_param_0];
	ld.param.u64 	%rd6, [_Z6selectPKdS0_PKiPPdS4_Pi_param_1];
	ld.param.u64 	%rd7, [_Z6selectPKdS0_PKiPPdS4_Pi_param_2];
	ld.param.u64 	%rd8, [_Z6selectPKdS0_PKiPPdS4_Pi_param_3];
	ld.param.u64 	%rd9, [_Z6selectPKdS0_PKiPPdS4_Pi_param_4];
	ld.param.u64 	%rd4, [_Z6selectPKdS0_PKiPPdS4_Pi_param_5];
	cvta.to.global.u64 	%rd10, %rd7;
	cvta.to.global.u64 	%rd11, %rd9;
	cvta.to.global.u64 	%rd12, %rd8;
	cvta.to.global.u64 	%rd13, %rd5;
	cvta.to.global.u64 	%rd14, %rd6;
	mov.u32 	%r7, %ctaid.x;
	mov.u32 	%r8, %ntid.x;
	mov.u32 	%r9, %tid.x;
	mad.lo.s32 	%r1, %r7, %r8, %r9;
	mul.wide.u32 	%rd15, %r1, 8;
	add.s64 	%rd16, %rd14, %rd15;
	ld.global.f64 	%fd4, [%rd16];
	add.s64 	%rd17, %rd13, %rd15;
	ld.global.f64 	%fd5, [%rd17];
	mul.f64 	%fd1, %fd4, %fd5;
	add.s64 	%rd18, %rd12, %rd15;
	ld.global.u64 	%rd19, [%rd18];
	cvta.to.global.u64 	%rd1, %rd19;
	add.s64 	%rd20, %rd11, %rd15;
	ld.global.u64 	%rd2, [%rd20];
	mul.wide.u32 	%rd21, %r1, 4;
	add.s64 	%rd22, %rd10, %rd21;
	ld.global.u32 	%r10, [%rd22];
	add.s32 	%r2, %r10, -1;
	setp.eq.s32 	%p1, %r2, 0;
	mov.b32 	%r13, 0;
	@%p1 bra 	$L__BB0_4;
	cvta.to.global.u64 	%rd3, %rd2;
	mov.f64 	%fd9, 0d0000000000000000;
	mov.b32 	%r12, 0;
$L__BB0_2:
	mul.wide.u32 	%rd23, %r12, 8;
	add.s64 	%rd24, %rd1, %rd23;
	ld.global.f64 	%fd7, [%rd24];
	add.s64 	%rd25, %rd3, %rd23;
	ld.global.f64 	%fd8, [%rd25];
	fma.rn.f64 	%fd9, %fd7, %fd8, %fd9;
	setp.ge.f64 	%p2, %fd1, %fd9;
	mov.u32 	%r13, %r12;
	@%p2 bra 	$L__BB0_4;
	add.s32 	%r12, %r12, 1;
	setp.ne.s32 	%p3, %r12, %r2;
	mov.u32 	%r13, %r2;
	@%p3 bra 	$L__BB0_2;
$L__BB0_4:
	cvta.to.global.u64 	%rd26, %rd4;
	add.s64 	%rd28, %rd26, %rd21;
	st.global.u32 	[%rd28], %r13;
	ret;

}


// ===== COMPILED SASS (sm_100) =====

	.target	sm_100

	.elftype	@"ET_EXEC"


//--------------------- .note.nv.tkinfo           --------------------------
	.section	.note.nv.tkinfo,"",@"SHT_NOTE"
	.sectionflags	@"SHF_NOTE_NV_TKINFO"
	.tkinfo
        /*0018*/ 	.word	0x00000002
        /*0030*/ 	.string	""
        /*0030*/ 	.string	"ptxas"
        /*0030*/ 	.string	"Cuda compilation tools, release 13.0, V13.0.88"
        /*0030*/ 	.string	"Build cuda_13.0.r13.0/compiler.36424714_0"
        /*0030*/ 	.string	"-arch sm_100 -m 64 "



//--------------------- .note.nv.cuinfo           --------------------------
	.section	.note.nv.cuinfo,"",@"SHT_NOTE"
	.sectionflags	@"SHF_NOTE_NV_CUINFO"
        /*0018*/ 	.short	0x0002
        /*001a*/ 	.short	0x0064
        /*001c*/ 	.short	0x0082
	.zero		2


//--------------------- .nv.info                  --------------------------
	.section	.nv.info,"",@"SHT_CUDA_INFO"
	.align	4


	//----- nvinfo : EIATTR_REGCOUNT
	.align		4
        /*0000*/ 	.byte	0x04, 0x2f
        /*0002*/ 	.short	(.L_1 - .L_0)
	.align		4
.L_0:
        /*0004*/ 	.word	index@(_Z6selectPKdS0_PKiPPdS4_Pi)
        /*0008*/ 	.word	0x00000014


	//----- nvinfo : EIATTR_FRAME_SIZE
	.align		4
.L_1:
        /*000c*/ 	.byte	0x04, 0x11
        /*000e*/ 	.short	(.L_3 - .L_2)
	.align		4
.L_2:
        /*0010*/ 	.word	index@(_Z6selectPKdS0_PKiPPdS4_Pi)
        /*0014*/ 	.word	0x00000000


	//----- nvinfo : EIATTR_MIN_STACK_SIZE
	.align		4
.L_3:
        /*0018*/ 	.byte	0x04, 0x12
        /*001a*/ 	.short	(.L_5 - .L_4)
	.align		4
.L_4:
        /*001c*/ 	.word	index@(_Z6selectPKdS0_PKiPPdS4_Pi)
        /*0020*/ 	.word	0x00000000
.L_5:


//--------------------- .nv.compat                --------------------------
	.section	.nv.compat,"",@"SHT_CUDA_COMPAT_INFO"
	.align	4
        /*0000*/ 	.byte	0x02, 0x09, 0x00, 0x00, 0x02, 0x02, 0x01, 0x00, 0x02, 0x05, 0x05, 0x00, 0x03, 0x07, 0x01, 0x01
        /*0010*/ 	.byte	0x02, 0x03, 0x00, 0x00, 0x02, 0x06, 0x01, 0x00, 0x04, 0x0b, 0x08, 0x00, 0x01, 0x00, 0x00, 0x00
        /*0020*/ 	.byte	0x00, 0x00, 0x00, 0x00


//--------------------- .nv.info._Z6selectPKdS0_PKiPPdS4_Pi --------------------------
	.section	.nv.info._Z6selectPKdS0_PKiPPdS4_Pi,"",@"SHT_CUDA_INFO"
	.sectionflags	@""
	.align	4


	//----- nvinfo : EIATTR_CUDA_API_VERSION
	.align		4
        /*0000*/ 	.byte	0x04, 0x37
        /*0002*/ 	.short	(.L_7 - .L_6)
.L_6:
        /*0004*/ 	.word	0x00000082


	//----- nvinfo : EIATTR_KPARAM_INFO
	.align		4
.L_7:
        /*0008*/ 	.byte	0x04, 0x17
        /*000a*/ 	.short	(.L_9 - .L_8)
.L_8:
        /*000c*/ 	.word	0x00000000
        /*0010*/ 	.short	0x0005
        /*0012*/ 	.short	0x0028
        /*0014*/ 	.byte	0x00, 0xf5, 0x21, 0x00


	//----- nvinfo : EIATTR_KPARAM_INFO
	.align		4
.L_9:
        /*0018*/ 	.byte	0x04, 0x17
        /*001a*/ 	.short	(.L_11 - .L_10)
.L_10:
        /*001c*/ 	.word	0x00000000
        /*0020*/ 	.short	0x0004
        /*0022*/ 	.short	0x0020
        /*0024*/ 	.byte	0x00, 0xf5, 0x21, 0x00


	//----- nvinfo : EIATTR_KPARAM_INFO
	.align		4
.L_11:
        /*0028*/ 	.byte	0x04, 0x17
        /*002a*/ 	.short	(.L_13 - .L_12)
.L_12:
        /*002c*/ 	.word	0x00000000
        /*0030*/ 	.short	0x0003
        /*0032*/ 	.short	0x0018
        /*0034*/ 	.byte	0x00, 0xf5, 0x21, 0x00


	//----- nvinfo : EIATTR_KPARAM_INFO
	.align		4
.L_13:
        /*0038*/ 	.byte	0x04, 0x17
        /*003a*/ 	.short	(.L_15 - .L_14)
.L_14:
        /*003c*/ 	.word	0x00000000
        /*0040*/ 	.short	0x0002
        /*0042*/ 	.short	0x0010
        /*0044*/ 	.byte	0x00, 0xf5, 0x21, 0x00


	//----- nvinfo : EIATTR_KPARAM_INFO
	.align		4
.L_15:
        /*0048*/ 	.byte	0x04, 0x17
        /*004a*/ 	.short	(.L_17 - .L_16)
.L_16:
        /*004c*/ 	.word	0x00000000
        /*0050*/ 	.short	0x0001
        /*0052*/ 	.short	0x0008
        /*0054*/ 	.byte	0x00, 0xf5, 0x21, 0x00


	//----- nvinfo : EIATTR_KPARAM_INFO
	.align		4
.L_17:
        /*0058*/ 	.byte	0x04, 0x17
        /*005a*/ 	.short	(.L_19 - .L_18)
.L_18:
        /*005c*/ 	.word	0x00000000
        /*0060*/ 	.short	0x0000
        /*0062*/ 	.short	0x0000
        /*0064*/ 	.byte	0x00, 0xf5, 0x21, 0x00


	//----- nvinfo : EIATTR_SPARSE_MMA_MASK
	.align		4
.L_19:
        /*0068*/ 	.byte	0x03, 0x50
        /*006a*/ 	.short	0x0000


	//----- nvinfo : EIATTR_MAXREG_COUNT
	.align		4
        /*006c*/ 	.byte	0x03, 0x1b
        /*006e*/ 	.short	0x00ff


	//----- nvinfo : EIATTR_MERCURY_ISA_VERSION
	.align		4
        /*0070*/ 	.byte	0x03, 0x5f
        /*0072*/ 	.short	0x0101


	//----- nvinfo : EIATTR_VRC_CTA_INIT_COUNT
	.align		4
        /*0074*/ 	.byte	0x02, 0x4a
	.zero		1
	.zero		1


	//----- nvinfo : EIATTR_EXIT_INSTR_OFFSETS
	.align		4
        /*0078*/ 	.byte	0x04, 0x1c
        /*007a*/ 	.short	(.L_21 - .L_20)


	//   ....[0]....
.L_20:
        /*007c*/ 	.word	0x000002c0


	//----- nvinfo : EIATTR_CRS_STACK_SIZE
	.align		4
.L_21:
        /*0080*/ 	.byte	0x04, 0x1e
        /*0082*/ 	.short	(.L_23 - .L_22)
.L_22:
        /*0084*/ 	.word	0x00000000


	//----- nvinfo : EIATTR_CBANK_PARAM_SIZE
	.align		4
.L_23:
        /*0088*/ 	.byte	0x03, 0x19
        /*008a*/ 	.short	0x0030


	//----- nvinfo : EIATTR_PARAM_CBANK
	.align		4
        /*008c*/ 	.byte	0x04, 0x0a
        /*008e*/ 	.short	(.L_25 - .L_24)
	.align		4
.L_24:
        /*0090*/ 	.word	index@(.nv.constant0._Z6selectPKdS0_PKiPPdS4_Pi)
        /*0094*/ 	.short	0x0380
        /*0096*/ 	.short	0x0030


	//----- nvinfo : EIATTR_SW_WAR
	.align		4
.L_25:
        /*0098*/ 	.byte	0x04, 0x36
        /*009a*/ 	.short	(.L_27 - .L_26)
.L_26:
        /*009c*/ 	.word	0x00000008
.L_27:


//--------------------- .nv.callgraph             --------------------------
	.section	.nv.callgraph,"",@"SHT_CUDA_CALLGRAPH"
	.align	4
	.sectionentsize	8
	.align		4
        /*0000*/ 	.word	0x00000000
	.align		4
        /*0004*/ 	.word	0xffffffff
	.align		4
        /*0008*/ 	.word	0x00000000
	.align		4
        /*000c*/ 	.word	0xfffffffe
	.align		4
        /*0010*/ 	.word	0x00000000
	.align		4
        /*0014*/ 	.word	0xfffffffd
	.align		4
        /*0018*/ 	.word	0x00000000
	.align		4
        /*001c*/ 	.word	0xfffffffc


//--------------------- .text._Z6selectPKdS0_PKiPPdS4_Pi --------------------------
	.section	.text._Z6selectPKdS0_PKiPPdS4_Pi,"ax",@progbits
	.align	128
        .global         _Z6selectPKdS0_PKiPPdS4_Pi
        .type           _Z6selectPKdS0_PKiPPdS4_Pi,@function
        .size           _Z6selectPKdS0_PKiPPdS4_Pi,(.L_x_4 - _Z6selectPKdS0_PKiPPdS4_Pi)
        .other          _Z6selectPKdS0_PKiPPdS4_Pi,@"STO_CUDA_ENTRY STV_DEFAULT"
_Z6selectPKdS0_PKiPPdS4_Pi:
.text._Z6selectPKdS0_PKiPPdS4_Pi:
[----:B------:R-:W-:Y:S01]  /*0000*/  LDC R1, c[0x0][0x37c] ;  /* 0x0000df00ff017b82 */ /* 0x000fe20000000800 */
[----:B------:R-:W0:Y:S07]  /*0010*/  S2R R3, SR_TID.X ;  /* 0x0000000000037919 */ /* 0x000e2e0000002100 */
[----:B------:R-:W0:Y:S01]  /*0020*/  S2UR UR6, SR_CTAID.X ;  /* 0x00000000000679c3 */ /* 0x000e220000002500 */
[----:B------:R-:W1:Y:S07]  /*0030*/  LDCU.64 UR4, c[0x0][0x358] ;  /* 0x00006b00ff0477ac */ /* 0x000e6e0008000a00 */
[----:B------:R-:W0:Y:S08]  /*0040*/  LDC R0, c[0x0][0x360] ;  /* 0x0000d800ff007b82 */ /* 0x000e300000000800 */
[----:B------:R-:W2:Y:S08]  /*0050*/  LDC.64 R10, c[0x0][0x390] ;  /* 0x0000e400ff0a7b82 */ /* 0x000eb00000000a00 */
[----:B------:R-:W3:Y:S08]  /*0060*/  LDC.64 R8, c[0x0][0x380] ;  /* 0x0000e000ff087b82 */ /* 0x000ef00000000a00 */
[----:B------:R-:W4:Y:S01]  /*0070*/  LDC.64 R6, c[0x0][0x388] ;  /* 0x0000e200ff067b82 */ /* 0x000f220000000a00 */
[----:B0-----:R-:W-:-:S04]  /*0080*/  IMAD R0, R0, UR6, R3 ;  /* 0x0000000600007c24 */ /* 0x001fc8000f8e0203 */
[----:B--2---:R-:W-:-:S03]  /*0090*/  IMAD.WIDE.U32 R10, R0, 0x4, R10 ;  /* 0x00000004000a7825 */ /* 0x004fc600078e000a */
[----:B------:R-:W0:Y:S02]  /*00a0*/  LDC.64 R12, c[0x0][0x398] ;  /* 0x0000e600ff0c7b82 */ /* 0x000e240000000a00 */
[----:B-1----:R-:W2:Y:S01]  /*00b0*/  LDG.E R2, desc[UR4][R10.64] ;  /* 0x000000040a027981 */ /* 0x002ea2000c1e1900 */
[----:B---3--:R-:W-:-:S06]  /*00c0*/  IMAD.WIDE.U32 R8, R0, 0x8, R8 ;  /* 0x0000000800087825 */ /* 0x008fcc00078e0008 */
[----:B------:R-:W3:Y:S01]  /*00d0*/  LDG.E.64 R8, desc[UR4][R8.64] ;  /* 0x0000000408087981 */ /* 0x000ee2000c1e1b00 */
[----:B----4-:R-:W-:-:S05]  /*00e0*/  IMAD.WIDE.U32 R6, R0, 0x8, R6 ;  /* 0x0000000800067825 */ /* 0x010fca00078e0006 */
[----:B------:R-:W3:Y:S01]  /*00f0*/  LDG.E.64 R4, desc[UR4][R6.64] ;  /* 0x0000000406047981 */ /* 0x000ee2000c1e1b00 */
[----:B------:R-:W-:Y:S01]  /*0100*/  BSSY.RECONVERGENT B0, `(.L_x_0) ;  /* 0x0000018000007945 */ /* 0x000fe20003800200 */
[----:B------:R-:W-:Y:S02]  /*0110*/  MOV R17, RZ ;  /* 0x000000ff00117202 */ /* 0x000fe40000000f00 */
[----:B--2---:R-:W-:-:S04]  /*0120*/  IADD3 R2, PT, PT, R2, -0x1, RZ ;  /* 0xffffffff02027810 */ /* 0x004fc80007ffe0ff */
[----:B------:R-:W-:Y:S01]  /*0130*/  ISETP.NE.AND P0, PT, R2, RZ, PT ;  /* 0x000000ff0200720c */ /* 0x000fe20003f05270 */
[----:B---3--:R-:W-:-:S12]  /*0140*/  DMUL R4, R4, R8 ;  /* 0x0000000804047228 */ /* 0x008fd80000000000 */
[----:B0-----:R-:W-:Y:S05]  /*0150*/  @!P0 BRA `(.L_x_1) ;  /* 0x0000000000488947 */ /* 0x001fea0003800000 */
[----:B------:R-:W0:Y:S01]  /*0160*/  LDC.64 R8, c[0x0][0x3a0] ;  /* 0x0000e800ff087b82 */ /* 0x000e220000000a00 */
[----:B------:R-:W-:-:S06]  /*0170*/  IMAD.WIDE.U32 R6, R0, 0x8, R12 ;  /* 0x0000000800067825 */ /* 0x000fcc00078e000c */
[----:B------:R-:W5:Y:S01]  /*0180*/  LDG.E.64 R6, desc[UR4][R6.64] ;  /* 0x0000000406067981 */ /* 0x000f62000c1e1b00 */
[----:B0-----:R-:W-:-:S06]  /*0190*/  IMAD.WIDE.U32 R8, R0, 0x8, R8 ;  /* 0x0000000800087825 */ /* 0x001fcc00078e0008 */
[----:B------:R-:W5:Y:S01]  /*01a0*/  LDG.E.64 R8, desc[UR4][R8.64] ;  /* 0x0000000408087981 */ /* 0x000f62000c1e1b00 */
[----:B------:R-:W-:Y:S02]  /*01b0*/  MOV R17, RZ ;  /* 0x000000ff00117202 */ /* 0x000fe40000000f00 */
[----:B------:R-:W-:-:S07]  /*01c0*/  CS2R R10, SRZ ;  /* 0x00000000000a7805 */ /* 0x000fce000001ff00 */
.L_x_2:
[----:B-----5:R-:W-:-:S04]  /*01d0*/  IMAD.WIDE.U32 R12, R17, 0x8, R6 ;  /* 0x00000008110c7825 */ /* 0x020fc800078e0006 */
[----:B------:R-:W-:Y:S02]  /*01e0*/  IMAD.WIDE.U32 R14, R17, 0x8, R8 ;  /* 0x00000008110e7825 */ /* 0x000fe400078e0008 */
[----:B------:R-:W2:Y:S04]  /*01f0*/  LDG.E.64 R12, desc[UR4][R12.64] ;  /* 0x000000040c0c7981 */ /* 0x000ea8000c1e1b00 */
[----:B------:R-:W2:Y:S02]  /*0200*/  LDG.E.64 R14, desc[UR4][R14.64] ;  /* 0x000000040e0e7981 */ /* 0x000ea4000c1e1b00 */
[----:B--2---:R-:W-:-:S08]  /*0210*/  DFMA R10, R12, R14, R10 ;  /* 0x0000000e0c0a722b */ /* 0x004fd0000000000a */
[----:B------:R-:W-:-:S14]  /*0220*/  DSETP.GE.AND P0, PT, R4, R10, PT ;  /* 0x0000000a0400722a */ /* 0x000fdc0003f06000 */
[----:B------:R-:W-:Y:S05]  /*0230*/  @P0 BRA `(.L_x_1) ;  /* 0x0000000000100947 */ /* 0x000fea0003800000 */
[----:B------:R-:W-:-:S04]  /*0240*/  IADD3 R17, PT, PT, R17, 0x1, RZ ;  /* 0x0000000111117810 */ /* 0x000fc80007ffe0ff */
[----:B------:R-:W-:-:S13]  /*0250*/  ISETP.NE.AND P0, PT, R17, R2, PT ;  /* 0x000000021100720c */ /* 0x000fda0003f05270 */
[----:B------:R-:W-:Y:S05]  /*0260*/  @P0 BRA `(.L_x_2) ;  /* 0xfffffffc00d80947 */ /* 0x000fea000383ffff */
[----:B------:R-:W-:-:S07]  /*0270*/  MOV R17, R2 ;  /* 0x0000000200117202 */ /* 0x000fce0000000f00 */
.L_x_1:
[----:B------:R-:W-:Y:S05]  /*0280*/  BSYNC.RECONVERGENT B0 ;  /* 0x0000000000007941 */ /* 0x000fea0003800200 */
.L_x_0:
[----:B------:R-:W0:Y:S02]  /*0290*/  LDC.64 R2, c[0x0][0x3a8] ;  /* 0x0000ea00ff027b82 */ /* 0x000e240000000a00 */
[----:B0-----:R-:W-:-:S05]  /*02a0*/  IMAD.WIDE.U32 R2, R0, 0x4, R2 ;  /* 0x0000000400027825 */ /* 0x001fca00078e0002 */
[----:B------:R-:W-:Y:S01]  /*02b0*/  STG.E desc[UR4][R2.64], R17 ;  /* 0x0000001102007986 */ /* 0x000fe2000c101904 */
[----:B------:R-:W-:Y:S05]  /*02c0*/  EXIT ;  /* 0x000000000000794d */ /* 0x000fea0003800000 */
.L_x_3:
[----:B------:R-:W-:-:S00]  /*02d0*/  BRA `(.L_x_3) ;  /* 0xfffffffc00fc7947 */ /* 0x000fc0000383ffff */
[----:B------:R-:W-:-:S00]  /*02e0*/  NOP ;  /* 0x0000000000007918 */ /* 0x000fc00000000000 */
        /* <DEDUP_REMOVED lines=9> */
.L_x_4:


//--------------------- .nv.shared.reserved.0     --------------------------
	.section	.nv.shared.reserved.0,"aw",@nobits
	.weak		__nv_reservedSMEM_offset_0_alias
	.size		__nv_reservedSMEM_offset_0_alias, 0, 64
	.other		__nv_reservedSMEM_offset_0_alias,@"STO_CUDA_RESERVED_SHARED STV_DEFAULT"
__nv_reservedSMEM_offset_0_alias:
	.zero		0
	.zero		64


//--------------------- .nv.constant0._Z6selectPKdS0_PKiPPdS4_Pi --------------------------
	.section	.nv.constant0._Z6selectPKdS0_PKiPPdS4_Pi,"a",@progbits
	.sectionflags	@""
	.align	4
.nv.constant0._Z6selectPKdS0_PKiPPdS4_Pi:
	.zero		944


//--------------------- SYMBOLS --------------------------

	.type		.nv.reservedSmem.offset0,@object
	.size		.nv.reservedSmem.offset0,0x4
